//
// Generated by NVIDIA NVVM Compiler
//
// Compiler Build ID: CL-36424714
// Cuda compilation tools, release 13.0, V13.0.88
// Based on NVVM 20.0.0
//

.version 9.0
.target sm_100
.address_size 64

	// .globl	_Z10kernel_MMMiPfS_S_

.visible .entry _Z10kernel_MMMiPfS_S_(
	.param .u32 _Z10kernel_MMMiPfS_S__param_0,
	.param .u64 .ptr .align 1 _Z10kernel_MMMiPfS_S__param_1,
	.param .u64 .ptr .align 1 _Z10kernel_MMMiPfS_S__param_2,
	.param .u64 .ptr .align 1 _Z10kernel_MMMiPfS_S__param_3
)
{
	.reg .pred 	%p<11>;
	.reg .b32 	%r<77>;
	.reg .b32 	%f<68>;
	.reg .b64 	%rd<54>;

	ld.param.u32 	%r43, [_Z10kernel_MMMiPfS_S__param_0];
	ld.param.u64 	%rd8, [_Z10kernel_MMMiPfS_S__param_1];
	ld.param.u64 	%rd9, [_Z10kernel_MMMiPfS_S__param_2];
	ld.param.u64 	%rd7, [_Z10kernel_MMMiPfS_S__param_3];
	cvta.to.global.u64 	%rd1, %rd9;
	cvta.to.global.u64 	%rd2, %rd8;
	mov.u32 	%r44, %ntid.x;
	mov.u32 	%r45, %ctaid.x;
	mov.u32 	%r46, %tid.x;
	mad.lo.s32 	%r47, %r44, %r45, %r46;
	mov.u32 	%r1, %ntid.y;
	mov.u32 	%r2, %ctaid.y;
	mul.lo.s32 	%r3, %r1, %r2;
	mov.u32 	%r4, %tid.y;
	add.s32 	%r5, %r3, %r4;
	mul.lo.s32 	%r6, %r47, %r43;
	add.s32 	%r7, %r6, %r5;
	mul.lo.s32 	%r48, %r43, %r43;
	setp.ge.s32 	%p1, %r7, %r48;
	@%p1 bra 	$L__BB0_14;
	cvta.to.global.u64 	%rd10, %rd7;
	mul.wide.s32 	%rd11, %r7, 4;
	add.s64 	%rd3, %rd10, %rd11;
	mov.b32 	%r49, 0;
	st.global.u32 	[%rd3], %r49;
	setp.lt.s32 	%p2, %r43, 1;
	mov.f32 	%f67, 0f00000000;
	@%p2 bra 	$L__BB0_13;
	and.b32  	%r8, %r43, 7;
	setp.lt.u32 	%p3, %r43, 8;
	mov.f32 	%f67, 0f00000000;
	mov.b32 	%r75, 0;
	@%p3 bra 	$L__BB0_5;
	and.b32  	%r75, %r43, 2147483640;
	neg.s32 	%r73, %r75;
	add.s32 	%r51, %r4, %r43;
	add.s32 	%r72, %r51, %r3;
	shl.b32 	%r12, %r43, 3;
	shl.b32 	%r52, %r43, 1;
	add.s32 	%r71, %r5, %r52;
	mad.lo.s32 	%r70, %r43, 3, %r5;
	shl.b32 	%r53, %r43, 2;
	add.s32 	%r69, %r5, %r53;
	mad.lo.s32 	%r68, %r43, 5, %r5;
	mad.lo.s32 	%r67, %r43, 6, %r5;
	mad.lo.s32 	%r66, %r43, 7, %r5;
	mul.wide.u32 	%rd12, %r1, %r2;
	cvt.u64.u32 	%rd13, %r4;
	add.s64 	%rd14, %rd12, %rd13;
	shl.b64 	%rd15, %rd14, 2;
	add.s64 	%rd53, %rd1, %rd15;
	mov.f32 	%f67, 0f00000000;
	mul.wide.u32 	%rd32, %r12, 4;
	mov.u32 	%r65, %r6;
$L__BB0_4:
	.pragma "nounroll";
	mul.wide.s32 	%rd16, %r65, 4;
	add.s64 	%rd17, %rd2, %rd16;
	ld.global.f32 	%f17, [%rd17];
	ld.global.f32 	%f18, [%rd53];
	fma.rn.f32 	%f19, %f17, %f18, %f67;
	ld.global.f32 	%f20, [%rd17+4];
	mul.wide.u32 	%rd18, %r72, 4;
	add.s64 	%rd19, %rd1, %rd18;
	ld.global.f32 	%f21, [%rd19];
	fma.rn.f32 	%f22, %f20, %f21, %f19;
	ld.global.f32 	%f23, [%rd17+8];
	mul.wide.u32 	%rd20, %r71, 4;
	add.s64 	%rd21, %rd1, %rd20;
	ld.global.f32 	%f24, [%rd21];
	fma.rn.f32 	%f25, %f23, %f24, %f22;
	ld.global.f32 	%f26, [%rd17+12];
	mul.wide.u32 	%rd22, %r70, 4;
	add.s64 	%rd23, %rd1, %rd22;
	ld.global.f32 	%f27, [%rd23];
	fma.rn.f32 	%f28, %f26, %f27, %f25;
	ld.global.f32 	%f29, [%rd17+16];
	mul.wide.u32 	%rd24, %r69, 4;
	add.s64 	%rd25, %rd1, %rd24;
	ld.global.f32 	%f30, [%rd25];
	fma.rn.f32 	%f31, %f29, %f30, %f28;
	ld.global.f32 	%f32, [%rd17+20];
	mul.wide.u32 	%rd26, %r68, 4;
	add.s64 	%rd27, %rd1, %rd26;
	ld.global.f32 	%f33, [%rd27];
	fma.rn.f32 	%f34, %f32, %f33, %f31;
	ld.global.f32 	%f35, [%rd17+24];
	mul.wide.u32 	%rd28, %r67, 4;
	add.s64 	%rd29, %rd1, %rd28;
	ld.global.f32 	%f36, [%rd29];
	fma.rn.f32 	%f37, %f35, %f36, %f34;
	ld.global.f32 	%f38, [%rd17+28];
	mul.wide.u32 	%rd30, %r66, 4;
	add.s64 	%rd31, %rd1, %rd30;
	ld.global.f32 	%f39, [%rd31];
	fma.rn.f32 	%f67, %f38, %f39, %f37;
	add.s32 	%r73, %r73, 8;
	add.s32 	%r72, %r72, %r12;
	add.s32 	%r71, %r71, %r12;
	add.s32 	%r70, %r70, %r12;
	add.s32 	%r69, %r69, %r12;
	add.s32 	%r68, %r68, %r12;
	add.s32 	%r67, %r67, %r12;
	add.s32 	%r66, %r66, %r12;
	add.s64 	%rd53, %rd53, %rd32;
	add.s32 	%r65, %r65, 8;
	setp.ne.s32 	%p4, %r73, 0;
	@%p4 bra 	$L__BB0_4;
$L__BB0_5:
	setp.eq.s32 	%p5, %r8, 0;
	@%p5 bra 	$L__BB0_13;
	and.b32  	%r38, %r43, 3;
	setp.lt.u32 	%p6, %r8, 4;
	@%p6 bra 	$L__BB0_8;
	add.s32 	%r54, %r75, %r6;
	mul.wide.s32 	%rd33, %r54, 4;
	add.s64 	%rd34, %rd2, %rd33;
	ld.global.f32 	%f41, [%rd34];
	mad.lo.s32 	%r55, %r75, %r43, %r5;
	mul.wide.u32 	%rd35, %r55, 4;
	add.s64 	%rd36, %rd1, %rd35;
	ld.global.f32 	%f42, [%rd36];
	fma.rn.f32 	%f43, %f41, %f42, %f67;
	ld.global.f32 	%f44, [%rd34+4];
	add.s32 	%r56, %r55, %r43;
	mul.wide.u32 	%rd37, %r56, 4;
	add.s64 	%rd38, %rd1, %rd37;
	ld.global.f32 	%f45, [%rd38];
	fma.rn.f32 	%f46, %f44, %f45, %f43;
	ld.global.f32 	%f47, [%rd34+8];
	add.s32 	%r57, %r56, %r43;
	mul.wide.u32 	%rd39, %r57, 4;
	add.s64 	%rd40, %rd1, %rd39;
	ld.global.f32 	%f48, [%rd40];
	fma.rn.f32 	%f49, %f47, %f48, %f46;
	ld.global.f32 	%f50, [%rd34+12];
	add.s32 	%r58, %r57, %r43;
	mul.wide.u32 	%rd41, %r58, 4;
	add.s64 	%rd42, %rd1, %rd41;
	ld.global.f32 	%f51, [%rd42];
	fma.rn.f32 	%f67, %f50, %f51, %f49;
	add.s32 	%r75, %r75, 4;
$L__BB0_8:
	setp.eq.s32 	%p7, %r38, 0;
	@%p7 bra 	$L__BB0_13;
	setp.eq.s32 	%p8, %r38, 1;
	@%p8 bra 	$L__BB0_11;
	add.s32 	%r59, %r75, %r6;
	mul.wide.s32 	%rd43, %r59, 4;
	add.s64 	%rd44, %rd2, %rd43;
	ld.global.f32 	%f53, [%rd44];
	mad.lo.s32 	%r60, %r75, %r43, %r5;
	mul.wide.u32 	%rd45, %r60, 4;
	add.s64 	%rd46, %rd1, %rd45;
	ld.global.f32 	%f54, [%rd46];
	fma.rn.f32 	%f55, %f53, %f54, %f67;
	ld.global.f32 	%f56, [%rd44+4];
	add.s32 	%r61, %r60, %r43;
	mul.wide.u32 	%rd47, %r61, 4;
	add.s64 	%rd48, %rd1, %rd47;
	ld.global.f32 	%f57, [%rd48];
	fma.rn.f32 	%f67, %f56, %f57, %f55;
	add.s32 	%r75, %r75, 2;
$L__BB0_11:
	and.b32  	%r62, %r43, 1;
	setp.eq.b32 	%p9, %r62, 1;
	not.pred 	%p10, %p9;
	@%p10 bra 	$L__BB0_13;
	add.s32 	%r63, %r75, %r6;
	mul.wide.s32 	%rd49, %r63, 4;
	add.s64 	%rd50, %rd2, %rd49;
	ld.global.f32 	%f58, [%rd50];
	mad.lo.s32 	%r64, %r75, %r43, %r5;
	mul.wide.u32 	%rd51, %r64, 4;
	add.s64 	%rd52, %rd1, %rd51;
	ld.global.f32 	%f59, [%rd52];
	fma.rn.f32 	%f67, %f58, %f59, %f67;
$L__BB0_13:
	st.global.f32 	[%rd3], %f67;
$L__BB0_14:
	ret;

}


// ===== COMPILED SASS (sm_100) =====

	.target	sm_100

	.elftype	@"ET_EXEC"


//--------------------- .note.nv.tkinfo           --------------------------
	.section	.note.nv.tkinfo,"",@"SHT_NOTE"
	.sectionflags	@"SHF_NOTE_NV_TKINFO"
	.tkinfo
        /*0018*/ 	.word	0x00000002
        /*0030*/ 	.string	""
        /*0030*/ 	.string	"ptxas"
        /*0030*/ 	.string	"Cuda compilation tools, release 13.0, V13.0.88"
        /*0030*/ 	.string	"Build cuda_13.0.r13.0/compiler.36424714_0"
        /*0030*/ 	.string	"-arch sm_100 -m 64 "



//--------------------- .note.nv.cuinfo           --------------------------
	.section	.note.nv.cuinfo,"",@"SHT_NOTE"
	.sectionflags	@"SHF_NOTE_NV_CUINFO"
        /*0018*/ 	.short	0x0002
        /*001a*/ 	.short	0x0064
        /*001c*/ 	.short	0x0082
	.zero		2


//--------------------- .nv.info                  --------------------------
	.section	.nv.info,"",@"SHT_CUDA_INFO"
	.align	4


	//----- nvinfo : EIATTR_REGCOUNT
	.align		4
        /*0000*/ 	.byte	0x04, 0x2f
        /*0002*/ 	.short	(.L_1 - .L_0)
	.align		4
.L_0:
        /*0004*/ 	.word	index@(_Z10kernel_MMMiPfS_S_)
        /*0008*/ 	.word	0x00000020


	//----- nvinfo : EIATTR_FRAME_SIZE
	.align		4
.L_1:
        /*000c*/ 	.byte	0x04, 0x11
        /*000e*/ 	.short	(.L_3 - .L_2)
	.align		4
.L_2:
        /*0010*/ 	.word	index@(_Z10kernel_MMMiPfS_S_)
        /*0014*/ 	.word	0x00000000


	//----- nvinfo : EIATTR_MIN_STACK_SIZE
	.align		4
.L_3:
        /*0018*/ 	.byte	0x04, 0x12
        /*001a*/ 	.short	(.L_5 - .L_4)
	.align		4
.L_4:
        /*001c*/ 	.word	index@(_Z10kernel_MMMiPfS_S_)
        /*0020*/ 	.word	0x00000000
.L_5:


//--------------------- .nv.compat                --------------------------
	.section	.nv.compat,"",@"SHT_CUDA_COMPAT_INFO"
	.align	4
        /*0000*/ 	.byte	0x02, 0x09, 0x00, 0x00, 0x02, 0x02, 0x01, 0x00, 0x02, 0x05, 0x05, 0x00, 0x03, 0x07, 0x01, 0x01
        /*0010*/ 	.byte	0x02, 0x03, 0x00, 0x00, 0x02, 0x06, 0x01, 0x00, 0x04, 0x0b, 0x08, 0x00, 0x09, 0x00, 0x00, 0x00
        /*0020*/ 	.byte	0x00, 0x00, 0x00, 0x00


//--------------------- .nv.info._Z10kernel_MMMiPfS_S_ --------------------------
	.section	.nv.info._Z10kernel_MMMiPfS_S_,"",@"SHT_CUDA_INFO"
	.sectionflags	@""
	.align	4


	//----- nvinfo : EIATTR_CUDA_API_VERSION
	.align		4
        /*0000*/ 	.byte	0x04, 0x37
        /*0002*/ 	.short	(.L_7 - .L_6)
.L_6:
        /*0004*/ 	.word	0x00000082


	//----- nvinfo : EIATTR_KPARAM_INFO
	.align		4
.L_7:
        /*0008*/ 	.byte	0x04, 0x17
        /*000a*/ 	.short	(.L_9 - .L_8)
.L_8:
        /*000c*/ 	.word	0x00000000
        /*0010*/ 	.short	0x0003
        /*0012*/ 	.short	0x0018
        /*0014*/ 	.byte	0x00, 0xf5, 0x21, 0x00


	//----- nvinfo : EIATTR_KPARAM_INFO
	.align		4
.L_9:
        /*0018*/ 	.byte	0x04, 0x17
        /*001a*/ 	.short	(.L_11 - .L_10)
.L_10:
        /*001c*/ 	.word	0x00000000
        /*0020*/ 	.short	0x0002
        /*0022*/ 	.short	0x0010
        /*0024*/ 	.byte	0x00, 0xf5, 0x21, 0x00


	//----- nvinfo : EIATTR_KPARAM_INFO
	.align		4
.L_11:
        /*0028*/ 	.byte	0x04, 0x17
        /*002a*/ 	.short	(.L_13 - .L_12)
.L_12:
        /*002c*/ 	.word	0x00000000
        /*0030*/ 	.short	0x0001
        /*0032*/ 	.short	0x0008
        /*0034*/ 	.byte	0x00, 0xf5, 0x21, 0x00


	//----- nvinfo : EIATTR_KPARAM_INFO
	.align		4
.L_13:
        /*0038*/ 	.byte	0x04, 0x17
        /*003a*/ 	.short	(.L_15 - .L_14)
.L_14:
        /*003c*/ 	.word	0x00000000
        /*0040*/ 	.short	0x0000
        /*0042*/ 	.short	0x0000
        /*0044*/ 	.byte	0x00, 0xf0, 0x11, 0x00


	//----- nvinfo : EIATTR_SPARSE_MMA_MASK
	.align		4
.L_15:
        /*0048*/ 	.byte	0x03, 0x50
        /*004a*/ 	.short	0x0000


	//----- nvinfo : EIATTR_MAXREG_COUNT
	.align		4
        /*004c*/ 	.byte	0x03, 0x1b
        /*004e*/ 	.short	0x00ff


	//----- nvinfo : EIATTR_MERCURY_ISA_VERSION
	.align		4
        /*0050*/ 	.byte	0x03, 0x5f
        /*0052*/ 	.short	0x0101


	//----- nvinfo : EIATTR_VRC_CTA_INIT_COUNT
	.align		4
        /*0054*/ 	.byte	0x02, 0x4a
	.zero		1
	.zero		1


	//----- nvinfo : EIATTR_EXIT_INSTR_OFFSETS
	.align		4
        /*0058*/ 	.byte	0x04, 0x1c
        /*005a*/ 	.short	(.L_17 - .L_16)


	//   ....[0]....
.L_16:
        /*005c*/ 	.word	0x000000f0


	//   ....[1]....
        /*0060*/ 	.word	0x00000970


	//----- nvinfo : EIATTR_CBANK_PARAM_SIZE
	.align		4
.L_17:
        /*0064*/ 	.byte	0x03, 0x19
        /*0066*/ 	.short	0x0020


	//----- nvinfo : EIATTR_PARAM_CBANK
	.align		4
        /*0068*/ 	.byte	0x04, 0x0a
        /*006a*/ 	.short	(.L_19 - .L_18)
	.align		4
.L_18:
        /*006c*/ 	.word	index@(.nv.constant0._Z10kernel_MMMiPfS_S_)
        /*0070*/ 	.short	0x0380
        /*0072*/ 	.short	0x0020


	//----- nvinfo : EIATTR_SW_WAR
	.align		4
.L_19:
        /*0074*/ 	.byte	0x04, 0x36
        /*0076*/ 	.short	(.L_21 - .L_20)
.L_20:
        /*0078*/ 	.word	0x00000008
.L_21:


//--------------------- .nv.callgraph             --------------------------
	.section	.nv.callgraph,"",@"SHT_CUDA_CALLGRAPH"
	.align	4
	.sectionentsize	8
	.align		4
        /*0000*/ 	.word	0x00000000
	.align		4
        /*0004*/ 	.word	0xffffffff
	.align		4
        /*0008*/ 	.word	0x00000000
	.align		4
        /*000c*/ 	.word	0xfffffffe
	.align		4
        /*0010*/ 	.word	0x00000000
	.align		4
        /*0014*/ 	.word	0xfffffffd
	.align		4
        /*0018*/ 	.word	0x00000000
	.align		4
        /*001c*/ 	.word	0xfffffffc


//--------------------- .text._Z10kernel_MMMiPfS_S_ --------------------------
	.section	.text._Z10kernel_MMMiPfS_S_,"ax",@progbits
	.align	128
        .global         _Z10kernel_MMMiPfS_S_
        .type           _Z10kernel_MMMiPfS_S_,@function
        .size           _Z10kernel_MMMiPfS_S_,(.L_x_5 - _Z10kernel_MMMiPfS_S_)
        .other          _Z10kernel_MMMiPfS_S_,@"STO_CUDA_ENTRY STV_DEFAULT"
_Z10kernel_MMMiPfS_S_:
.text._Z10kernel_MMMiPfS_S_:
[----:B------:R-:W-:Y:S01]  /*0000*/  LDC R1, c[0x0][0x37c] ;  /* 0x0000df00ff017b82 */ /* 0x000fe20000000800 */
[----:B------:R-:W0:Y:S07]  /*0010*/  S2R R3, SR_CTAID.X ;  /* 0x0000000000037919 */ /* 0x000e2e0000002500 */
[----:B------:R-:W1:Y:S01]  /*0020*/  LDC R2, c[0x0][0x380] ;  /* 0x0000e000ff027b82 */ /* 0x000e620000000800 */
[----:B------:R-:W0:Y:S01]  /*0030*/  LDCU UR4, c[0x0][0x360] ;  /* 0x00006c00ff0477ac */ /* 0x000e220008000800 */
[----:B------:R-:W0:Y:S01]  /*0040*/  S2R R0, SR_TID.X ;  /* 0x0000000000007919 */ /* 0x000e220000002100 */
[----:B------:R-:W2:Y:S01]  /*0050*/  LDCU UR6, c[0x0][0x364] ;  /* 0x00006c80ff0677ac */ /* 0x000ea20008000800 */
[----:B------:R-:W2:Y:S01]  /*0060*/  S2R R11, SR_CTAID.Y ;  /* 0x00000000000b7919 */ /* 0x000ea20000002600 */
[----:B------:R-:W3:Y:S01]  /*0070*/  S2R R22, SR_TID.Y ;  /* 0x0000000000167919 */ /* 0x000ee20000002200 */
[----:B0-----:R-:W-:-:S02]  /*0080*/  IMAD R3, R3, UR4, R0 ;  /* 0x0000000403037c24 */ /* 0x001fc4000f8e0200 */
[-C--:B-1----:R-:W-:Y:S02]  /*0090*/  IMAD R0, R2, R2.reuse, RZ ;  /* 0x0000000202007224 */ /* 0x082fe400078e02ff */
[----:B--2---:R-:W-:Y:S02]  /*00a0*/  IMAD R9, R11, UR6, RZ ;  /* 0x000000060b097c24 */ /* 0x004fe4000f8e02ff */
[----:B------:R-:W-:-:S03]  /*00b0*/  IMAD R3, R3, R2, RZ ;  /* 0x0000000203037224 */ /* 0x000fc600078e02ff */
[----:B---3--:R-:W-:-:S04]  /*00c0*/  IADD3 R5, PT, PT, R9, R22, RZ ;  /* 0x0000001609057210 */ /* 0x008fc80007ffe0ff */
[----:B------:R-:W-:-:S04]  /*00d0*/  IADD3 R7, PT, PT, R5, R3, RZ ;  /* 0x0000000305077210 */ /* 0x000fc80007ffe0ff */
[----:B------:R-:W-:-:S13]  /*00e0*/  ISETP.GE.AND P0, PT, R7, R0, PT ;  /* 0x000000000700720c */ /* 0x000fda0003f06270 */
[----:B------:R-:W-:Y:S05]  /*00f0*/  @P0 EXIT ;  /* 0x000000000000094d */ /* 0x000fea0003800000 */
[----:B------:R-:W0:Y:S01]  /*0100*/  LDC.64 R12, c[0x0][0x398] ;  /* 0x0000e600ff0c7b82 */ /* 0x000e220000000a00 */
[----:B------:R-:W1:Y:S01]  /*0110*/  LDCU.64 UR4, c[0x0][0x358] ;  /* 0x00006b00ff0477ac */ /* 0x000e620008000a00 */
[----:B------:R-:W-:Y:S01]  /*0120*/  ISETP.GE.AND P0, PT, R2, 0x1, PT ;  /* 0x000000010200780c */ /* 0x000fe20003f06270 */
[----:B0-----:R-:W-:-:S04]  /*0130*/  IMAD.WIDE R12, R7, 0x4, R12 ;  /* 0x00000004070c7825 */ /* 0x001fc800078e020c */
[----:B------:R-:W-:Y:S01]  /*0140*/  HFMA2 R7, -RZ, RZ, 0, 0 ;  /* 0x00000000ff077431 */ /* 0x000fe200000001ff */
[----:B-1----:R0:W-:Y:S07]  /*0150*/  STG.E desc[UR4][R12.64], RZ ;  /* 0x000000ff0c007986 */ /* 0x0021ee000c101904 */
[----:B------:R-:W-:Y:S05]  /*0160*/  @!P0 BRA `(.L_x_0) ;  /* 0x0000000400fc8947 */ /* 0x000fea0003800000 */
[C---:B------:R-:W-:Y:S02]  /*0170*/  ISETP.GE.U32.AND P1, PT, R2.reuse, 0x8, PT ;  /* 0x000000080200780c */ /* 0x040fe40003f26070 */
[----:B------:R-:W-:Y:S02]  /*0180*/  LOP3.LUT R6, R2, 0x7, RZ, 0xc0, !PT ;  /* 0x0000000702067812 */ /* 0x000fe400078ec0ff */
[----:B------:R-:W-:Y:S02]  /*0190*/  MOV R7, RZ ;  /* 0x000000ff00077202 */ /* 0x000fe40000000f00 */
[----:B------:R-:W-:Y:S02]  /*01a0*/  ISETP.NE.AND P0, PT, R6, RZ, PT ;  /* 0x000000ff0600720c */ /* 0x000fe40003f05270 */
[----:B------:R-:W-:-:S05]  /*01b0*/  MOV R8, RZ ;  /* 0x000000ff00087202 */ /* 0x000fca0000000f00 */
[----:B------:R-:W-:Y:S06]  /*01c0*/  @!P1 BRA `(.L_x_1) ;  /* 0x0000000000fc9947 */ /* 0x000fec0003800000 */
[----:B------:R-:W1:Y:S01]  /*01d0*/  LDCU.64 UR8, c[0x0][0x390] ;  /* 0x00007200ff0877ac */ /* 0x000e620008000a00 */
[----:B------:R-:W-:Y:S01]  /*01e0*/  MOV R23, RZ ;  /* 0x000000ff00177202 */ /* 0x000fe20000000f00 */
[----:B------:R-:W-:Y:S01]  /*01f0*/  HFMA2 R7, -RZ, RZ, 0, 0 ;  /* 0x00000000ff077431 */ /* 0x000fe200000001ff */
[C---:B------:R-:W-:Y:S01]  /*0200*/  LOP3.LUT R8, R2.reuse, 0x7ffffff8, RZ, 0xc0, !PT ;  /* 0x7ffffff802087812 */ /* 0x040fe200078ec0ff */
[C---:B------:R-:W-:Y:S01]  /*0210*/  IMAD R25, R2.reuse, 0x5, R5 ;  /* 0x0000000502197824 */ /* 0x040fe200078e0205 */
[----:B------:R-:W-:Y:S01]  /*0220*/  MOV R4, R3 ;  /* 0x0000000300047202 */ /* 0x000fe20000000f00 */
[----:B------:R-:W-:Y:S01]  /*0230*/  IMAD.WIDE.U32 R10, R11, UR6, R22 ;  /* 0x000000060b0a7c25 */ /* 0x000fe2000f8e0016 */
[----:B------:R-:W-:Y:S02]  /*0240*/  IADD3 R22, PT, PT, R9, R2, R22 ;  /* 0x0000000209167210 */ /* 0x000fe40007ffe016 */
[CC--:B------:R-:W-:Y:S01]  /*0250*/  LEA R9, R2.reuse, R5.reuse, 0x1 ;  /* 0x0000000502097211 */ /* 0x0c0fe200078e08ff */
[C-C-:B------:R-:W-:Y:S01]  /*0260*/  IMAD R27, R2.reuse, 0x6, R5.reuse ;  /* 0x00000006021b7824 */ /* 0x140fe200078e0205 */
[C---:B------:R-:W-:Y:S01]  /*0270*/  LEA R23, R2.reuse, R5, 0x2 ;  /* 0x0000000502177211 */ /* 0x040fe200078e10ff */
[----:B------:R-:W-:Y:S01]  /*0280*/  IMAD R29, R2, 0x7, R5 ;  /* 0x00000007021d7824 */ /* 0x000fe200078e0205 */
[----:B------:R-:W-:-:S02]  /*0290*/  IADD3 R0, PT, PT, -R8, RZ, RZ ;  /* 0x000000ff08007210 */ /* 0x000fc40007ffe1ff */
[----:B-1----:R-:W-:-:S04]  /*02a0*/  LEA R14, P1, R10, UR8, 0x2 ;  /* 0x000000080a0e7c11 */ /* 0x002fc8000f8210ff */
[----:B------:R-:W-:Y:S01]  /*02b0*/  LEA.HI.X R15, R10, UR9, R11, 0x2, P1 ;  /* 0x000000090a0f7c11 */ /* 0x000fe200088f140b */
[C---:B------:R-:W-:Y:S01]  /*02c0*/  IMAD R11, R2.reuse, 0x3, R5 ;  /* 0x00000003020b7824 */ /* 0x040fe200078e0205 */
[----:B------:R-:W-:-:S07]  /*02d0*/  SHF.L.U32 R10, R2, 0x3, RZ ;  /* 0x00000003020a7819 */ /* 0x000fce00000006ff */
.L_x_2:
[----:B------:R-:W1:Y:S01]  /*02e0*/  LDC.64 R18, c[0x0][0x388] ;  /* 0x0000e200ff127b82 */ /* 0x000e620000000a00 */
[----:B------:R-:W2:Y:S07]  /*02f0*/  LDG.E R21, desc[UR4][R14.64] ;  /* 0x000000040e157981 */ /* 0x000eae000c1e1900 */
[----:B------:R-:W3:Y:S01]  /*0300*/  LDC.64 R16, c[0x0][0x390] ;  /* 0x0000e400ff107b82 */ /* 0x000ee20000000a00 */
[----:B-1----:R-:W-:-:S05]  /*0310*/  IMAD.WIDE R18, R4, 0x4, R18 ;  /* 0x0000000404127825 */ /* 0x002fca00078e0212 */
[----:B------:R-:W2:Y:S04]  /*0320*/  LDG.E R20, desc[UR4][R18.64] ;  /* 0x0000000412147981 */ /* 0x000ea8000c1e1900 */
[----:B------:R-:W4:Y:S01]  /*0330*/  LDG.E R24, desc[UR4][R18.64+0x4] ;  /* 0x0000040412187981 */ /* 0x000f22000c1e1900 */
[----:B--2---:R-:W-:Y:S01]  /*0340*/  FFMA R7, R20, R21, R7 ;  /* 0x0000001514077223 */ /* 0x004fe20000000007 */
[----:B---3--:R-:W-:-:S06]  /*0350*/  IMAD.WIDE.U32 R20, R22, 0x4, R16 ;  /* 0x0000000416147825 */ /* 0x008fcc00078e0010 */
[----:B------:R-:W4:Y:S02]  /*0360*/  LDG.E R20, desc[UR4][R20.64] ;  /* 0x0000000414147981 */ /* 0x000f24000c1e1900 */
[----:B----4-:R-:W-:Y:S01]  /*0370*/  FFMA R7, R24, R20, R7 ;  /* 0x0000001418077223 */ /* 0x010fe20000000007 */
[--C-:B------:R-:W-:Y:S01]  /*0380*/  IMAD.WIDE.U32 R20, R9, 0x4, R16.reuse ;  /* 0x0000000409147825 */ /* 0x100fe200078e0010 */
[----:B------:R-:W2:Y:S04]  /*0390*/  LDG.E R24, desc[UR4][R18.64+0x8] ;  /* 0x0000080412187981 */ /* 0x000ea8000c1e1900 */
[----:B------:R1:W2:Y:S02]  /*03a0*/  LDG.E R26, desc[UR4][R20.64] ;  /* 0x00000004141a7981 */ /* 0x0002a4000c1e1900 */
[----:B-1----:R-:W-:-:S04]  /*03b0*/  IMAD.WIDE.U32 R20, R11, 0x4, R16 ;  /* 0x000000040b147825 */ /* 0x002fc800078e0010 */
[----:B--2---:R-:W-:Y:S02]  /*03c0*/  FFMA R7, R24, R26, R7 ;  /* 0x0000001a18077223 */ /* 0x004fe40000000007 */
[----:B------:R1:W2:Y:S04]  /*03d0*/  LDG.E R26, desc[UR4][R20.64] ;  /* 0x00000004141a7981 */ /* 0x0002a8000c1e1900 */
[----:B------:R-:W2:Y:S01]  /*03e0*/  LDG.E R24, desc[UR4][R18.64+0xc] ;  /* 0x00000c0412187981 */ /* 0x000ea2000c1e1900 */
        /* <DEDUP_REMOVED lines=9> */
[----:B------:R-:W-:Y:S01]  /*0480*/  IMAD.WIDE.U32 R16, R29, 0x4, R16 ;  /* 0x000000041d107825 */ /* 0x000fe200078e0010 */
[----:B------:R-:W3:Y:S05]  /*0490*/  LDG.E R28, desc[UR4][R20.64] ;  /* 0x00000004141c7981 */ /* 0x000eea000c1e1900 */
[----:B------:R-:W4:Y:S01]  /*04a0*/  LDG.E R16, desc[UR4][R16.64] ;  /* 0x0000000410107981 */ /* 0x000f22000c1e1900 */
[----:B--2---:R-:W-:-:S03]  /*04b0*/  FFMA R7, R24, R26, R7 ;  /* 0x0000001a18077223 */ /* 0x004fc60000000007 */
[----:B------:R-:W3:Y:S04]  /*04c0*/  LDG.E R24, desc[UR4][R18.64+0x18] ;  /* 0x0000180412187981 */ /* 0x000ee8000c1e1900 */
[----:B------:R-:W4:Y:S01]  /*04d0*/  LDG.E R26, desc[UR4][R18.64+0x1c] ;  /* 0x00001c04121a7981 */ /* 0x000f22000c1e1900 */
[----:B------:R-:W-:-:S04]  /*04e0*/  IADD3 R0, PT, PT, R0, 0x8, RZ ;  /* 0x0000000800007810 */ /* 0x000fc80007ffe0ff */
[----:B------:R-:W-:Y:S01]  /*04f0*/  ISETP.NE.AND P1, PT, R0, RZ, PT ;  /* 0x000000ff0000720c */ /* 0x000fe20003f25270 */
[----:B------:R-:W-:Y:S01]  /*0500*/  IMAD.WIDE.U32 R14, R10, 0x4, R14 ;  /* 0x000000040a0e7825 */ /* 0x000fe200078e000e */
[----:B------:R-:W-:Y:S02]  /*0510*/  IADD3 R4, PT, PT, R4, 0x8, RZ ;  /* 0x0000000804047810 */ /* 0x000fe40007ffe0ff */
[C---:B------:R-:W-:Y:S02]  /*0520*/  IADD3 R22, PT, PT, R10.reuse, R22, RZ ;  /* 0x000000160a167210 */ /* 0x040fe40007ffe0ff */
[C---:B------:R-:W-:Y:S02]  /*0530*/  IADD3 R9, PT, PT, R10.reuse, R9, RZ ;  /* 0x000000090a097210 */ /* 0x040fe40007ffe0ff */
[C---:B------:R-:W-:Y:S02]  /*0540*/  IADD3 R11, PT, PT, R10.reuse, R11, RZ ;  /* 0x0000000b0a0b7210 */ /* 0x040fe40007ffe0ff */
[----:B------:R-:W-:-:S02]  /*0550*/  IADD3 R23, PT, PT, R10, R23, RZ ;  /* 0x000000170a177210 */ /* 0x000fc40007ffe0ff */
[C---:B------:R-:W-:Y:S02]  /*0560*/  IADD3 R25, PT, PT, R10.reuse, R25, RZ ;  /* 0x000000190a197210 */ /* 0x040fe40007ffe0ff */
[C---:B------:R-:W-:Y:S02]  /*0570*/  IADD3 R27, PT, PT, R10.reuse, R27, RZ ;  /* 0x0000001b0a1b7210 */ /* 0x040fe40007ffe0ff */
[----:B------:R-:W-:Y:S01]  /*0580*/  IADD3 R29, PT, PT, R10, R29, RZ ;  /* 0x0000001d0a1d7210 */ /* 0x000fe20007ffe0ff */
[----:B---3--:R-:W-:-:S04]  /*0590*/  FFMA R7, R24, R28, R7 ;  /* 0x0000001c18077223 */ /* 0x008fc80000000007 */
[----:B----4-:R-:W-:Y:S01]  /*05a0*/  FFMA R7, R26, R16, R7 ;  /* 0x000000101a077223 */ /* 0x010fe20000000007 */
[----:B------:R-:W-:Y:S06]  /*05b0*/  @P1 BRA `(.L_x_2) ;  /* 0xfffffffc00481947 */ /* 0x000fec000383ffff */
.L_x_1:
[----:B------:R-:W-:Y:S05]  /*05c0*/  @!P0 BRA `(.L_x_0) ;  /* 0x0000000000e48947 */ /* 0x000fea0003800000 */
[----:B------:R-:W-:Y:S02]  /*05d0*/  ISETP.GE.U32.AND P0, PT, R6, 0x4, PT ;  /* 0x000000040600780c */ /* 0x000fe40003f06070 */
[----:B------:R-:W-:-:S04]  /*05e0*/  LOP3.LUT R4, R2, 0x3, RZ, 0xc0, !PT ;  /* 0x0000000302047812 */ /* 0x000fc800078ec0ff */
[----:B------:R-:W-:-:S07]  /*05f0*/  ISETP.NE.AND P1, PT, R4, RZ, PT ;  /* 0x000000ff0400720c */ /* 0x000fce0003f25270 */
[----:B------:R-:W-:Y:S06]  /*0600*/  @!P0 BRA `(.L_x_3) ;  /* 0x0000000000648947 */ /* 0x000fec0003800000 */
[----:B------:R-:W1:Y:S01]  /*0610*/  LDC.64 R10, c[0x0][0x390] ;  /* 0x0000e400ff0a7b82 */ /* 0x000e620000000a00 */
[----:B------:R-:W-:Y:S01]  /*0620*/  IMAD R19, R8, R2, R5 ;  /* 0x0000000208137224 */ /* 0x000fe200078e0205 */
[----:B------:R-:W-:-:S04]  /*0630*/  IADD3 R9, PT, PT, R3, R8, RZ ;  /* 0x0000000803097210 */ /* 0x000fc80007ffe0ff */
[C---:B------:R-:W-:Y:S02]  /*0640*/  IADD3 R21, PT, PT, R19.reuse, R2, RZ ;  /* 0x0000000213157210 */ /* 0x040fe40007ffe0ff */
[----:B------:R-:W2:Y:S01]  /*0650*/  LDC.64 R14, c[0x0][0x388] ;  /* 0x0000e200ff0e7b82 */ /* 0x000ea20000000a00 */
[----:B-1----:R-:W-:-:S06]  /*0660*/  IMAD.WIDE.U32 R18, R19, 0x4, R10 ;  /* 0x0000000413127825 */ /* 0x002fcc00078e000a */
[----:B------:R-:W3:Y:S01]  /*0670*/  LDG.E R18, desc[UR4][R18.64] ;  /* 0x0000000412127981 */ /* 0x000ee2000c1e1900 */
[----:B--2---:R-:W-:Y:S01]  /*0680*/  IMAD.WIDE R14, R9, 0x4, R14 ;  /* 0x00000004090e7825 */ /* 0x004fe200078e020e */
[----:B------:R-:W-:-:S03]  /*0690*/  IADD3 R9, PT, PT, R21, R2, RZ ;  /* 0x0000000215097210 */ /* 0x000fc60007ffe0ff */
[--C-:B------:R-:W-:Y:S01]  /*06a0*/  IMAD.WIDE.U32 R20, R21, 0x4, R10.reuse ;  /* 0x0000000415147825 */ /* 0x100fe200078e000a */
[----:B------:R-:W3:Y:S01]  /*06b0*/  LDG.E R0, desc[UR4][R14.64] ;  /* 0x000000040e007981 */ /* 0x000ee2000c1e1900 */
[C---:B------:R-:W-:Y:S02]  /*06c0*/  IADD3 R23, PT, PT, R9.reuse, R2, RZ ;  /* 0x0000000209177210 */ /* 0x040fe40007ffe0ff */
[--C-:B------:R-:W-:Y:S01]  /*06d0*/  IMAD.WIDE.U32 R16, R9, 0x4, R10.reuse ;  /* 0x0000000409107825 */ /* 0x100fe200078e000a */
[----:B------:R-:W2:Y:S04]  /*06e0*/  LDG.E R25, desc[UR4][R14.64+0xc] ;  /* 0x00000c040e197981 */ /* 0x000ea8000c1e1900 */
[----:B------:R-:W4:Y:S01]  /*06f0*/  LDG.E R20, desc[UR4][R20.64] ;  /* 0x0000000414147981 */ /* 0x000f22000c1e1900 */
[----:B------:R-:W-:-:S03]  /*0700*/  IMAD.WIDE.U32 R10, R23, 0x4, R10 ;  /* 0x00000004170a7825 */ /* 0x000fc600078e000a */
[----:B------:R-:W4:Y:S04]  /*0710*/  LDG.E R9, desc[UR4][R14.64+0x4] ;  /* 0x000004040e097981 */ /* 0x000f28000c1e1900 */
[----:B------:R-:W5:Y:S04]  /*0720*/  LDG.E R16, desc[UR4][R16.64] ;  /* 0x0000000410107981 */ /* 0x000f68000c1e1900 */
[----:B------:R-:W5:Y:S04]  /*0730*/  LDG.E R23, desc[UR4][R14.64+0x8] ;  /* 0x000008040e177981 */ /* 0x000f68000c1e1900 */
[----:B------:R-:W2:Y:S01]  /*0740*/  LDG.E R10, desc[UR4][R10.64] ;  /* 0x000000040a0a7981 */ /* 0x000ea2000c1e1900 */
[----:B------:R-:W-:Y:S01]  /*0750*/  IADD3 R8, PT, PT, R8, 0x4, RZ ;  /* 0x0000000408087810 */ /* 0x000fe20007ffe0ff */
[----:B---3--:R-:W-:-:S04]  /*0760*/  FFMA R0, R0, R18, R7 ;  /* 0x0000001200007223 */ /* 0x008fc80000000007 */
[----:B----4-:R-:W-:-:S04]  /*0770*/  FFMA R0, R9, R20, R0 ;  /* 0x0000001409007223 */ /* 0x010fc80000000000 */
[----:B-----5:R-:W-:-:S04]  /*0780*/  FFMA R0, R23, R16, R0 ;  /* 0x0000001017007223 */ /* 0x020fc80000000000 */
[----:B--2---:R-:W-:-:S07]  /*0790*/  FFMA R7, R25, R10, R0 ;  /* 0x0000000a19077223 */ /* 0x004fce0000000000 */
.L_x_3:
[----:B------:R-:W-:Y:S05]  /*07a0*/  @!P1 BRA `(.L_x_0) ;  /* 0x00000000006c9947 */ /* 0x000fea0003800000 */
[----:B------:R-:W-:Y:S02]  /*07b0*/  ISETP.NE.AND P0, PT, R4, 0x1, PT ;  /* 0x000000010400780c */ /* 0x000fe40003f05270 */
[----:B------:R-:W-:-:S04]  /*07c0*/  LOP3.LUT R0, R2, 0x1, RZ, 0xc0, !PT ;  /* 0x0000000102007812 */ /* 0x000fc800078ec0ff */
[----:B------:R-:W-:-:S07]  /*07d0*/  ISETP.NE.U32.AND P1, PT, R0, 0x1, PT ;  /* 0x000000010000780c */ /* 0x000fce0003f25070 */
[----:B------:R-:W1:Y:S01]  /*07e0*/  @P0 LDC.64 R20, c[0x0][0x390] ;  /* 0x0000e400ff140b82 */ /* 0x000e620000000a00 */
[C-C-:B------:R-:W-:Y:S01]  /*07f0*/  @P0 IMAD R19, R8.reuse, R2, R5.reuse ;  /* 0x0000000208130224 */ /* 0x140fe200078e0205 */
[----:B------:R-:W-:Y:S02]  /*0800*/  @P0 IADD3 R9, PT, PT, R3, R8, RZ ;  /* 0x0000000803090210 */ /* 0x000fe40007ffe0ff */
[----:B------:R-:W-:Y:S02]  /*0810*/  @P0 IADD3 R8, PT, PT, R8, 0x2, RZ ;  /* 0x0000000208080810 */ /* 0x000fe40007ffe0ff */
[----:B------:R-:W-:Y:S02]  /*0820*/  @P0 IADD3 R23, PT, PT, R19, R2, RZ ;  /* 0x0000000213170210 */ /* 0x000fe40007ffe0ff */
[----:B------:R-:W2:Y:S01]  /*0830*/  @P0 LDC.64 R10, c[0x0][0x388] ;  /* 0x0000e200ff0a0b82 */ /* 0x000ea20000000a00 */
[----:B------:R-:W-:Y:S01]  /*0840*/  @!P1 IADD3 R3, PT, PT, R3, R8, RZ ;  /* 0x0000000803039210 */ /* 0x000fe20007ffe0ff */
[----:B------:R-:W-:-:S06]  /*0850*/  @!P1 IMAD R5, R8, R2, R5 ;  /* 0x0000000208059224 */ /* 0x000fcc00078e0205 */
[----:B------:R-:W3:Y:S08]  /*0860*/  @!P1 LDC.64 R16, c[0x0][0x388] ;  /* 0x0000e200ff109b82 */ /* 0x000ef00000000a00 */
[----:B------:R-:W4:Y:S01]  /*0870*/  @!P1 LDC.64 R14, c[0x0][0x390] ;  /* 0x0000e400ff0e9b82 */ /* 0x000f220000000a00 */
[----:B-1----:R-:W-:-:S04]  /*0880*/  @P0 IMAD.WIDE.U32 R18, R19, 0x4, R20 ;  /* 0x0000000413120825 */ /* 0x002fc800078e0014 */
[----:B------:R-:W-:Y:S02]  /*0890*/  @P0 IMAD.WIDE.U32 R20, R23, 0x4, R20 ;  /* 0x0000000417140825 */ /* 0x000fe400078e0014 */
[----:B------:R-:W5:Y:S02]  /*08a0*/  @P0 LDG.E R18, desc[UR4][R18.64] ;  /* 0x0000000412120981 */ /* 0x000f64000c1e1900 */
[----:B--2---:R-:W-:Y:S02]  /*08b0*/  @P0 IMAD.WIDE R10, R9, 0x4, R10 ;  /* 0x00000004090a0825 */ /* 0x004fe400078e020a */
[----:B------:R-:W2:Y:S04]  /*08c0*/  @P0 LDG.E R20, desc[UR4][R20.64] ;  /* 0x0000000414140981 */ /* 0x000ea8000c1e1900 */
[----:B------:R-:W5:Y:S01]  /*08d0*/  @P0 LDG.E R0, desc[UR4][R10.64] ;  /* 0x000000040a000981 */ /* 0x000f62000c1e1900 */
[----:B---3--:R-:W-:-:S03]  /*08e0*/  @!P1 IMAD.WIDE R16, R3, 0x4, R16 ;  /* 0x0000000403109825 */ /* 0x008fc600078e0210 */
[----:B------:R-:W2:Y:S04]  /*08f0*/  @P0 LDG.E R3, desc[UR4][R10.64+0x4] ;  /* 0x000004040a030981 */ /* 0x000ea8000c1e1900 */
[----:B------:R-:W3:Y:S01]  /*0900*/  @!P1 LDG.E R16, desc[UR4][R16.64] ;  /* 0x0000000410109981 */ /* 0x000ee2000c1e1900 */
[----:B----4-:R-:W-:-:S06]  /*0910*/  @!P1 IMAD.WIDE.U32 R14, R5, 0x4, R14 ;  /* 0x00000004050e9825 */ /* 0x010fcc00078e000e */
[----:B------:R-:W3:Y:S01]  /*0920*/  @!P1 LDG.E R14, desc[UR4][R14.64] ;  /* 0x000000040e0e9981 */ /* 0x000ee2000c1e1900 */
[----:B-----5:R-:W-:-:S04]  /*0930*/  @P0 FFMA R0, R0, R18, R7 ;  /* 0x0000001200000223 */ /* 0x020fc80000000007 */
[----:B--2---:R-:W-:-:S04]  /*0940*/  @P0 FFMA R7, R3, R20, R0 ;  /* 0x0000001403070223 */ /* 0x004fc80000000000 */
[----:B---3--:R-:W-:-:S07]  /*0950*/  @!P1 FFMA R7, R16, R14, R7 ;  /* 0x0000000e10079223 */ /* 0x008fce0000000007 */
.L_x_0:
[----:B------:R-:W-:Y:S01]  /*0960*/  STG.E desc[UR4][R12.64], R7 ;  /* 0x000000070c007986 */ /* 0x000fe2000c101904 */
[----:B------:R-:W-:Y:S05]  /*0970*/  EXIT ;  /* 0x000000000000794d */ /* 0x000fea0003800000 */
.L_x_4:
[----:B------:R-:W-:-:S00]  /*0980*/  BRA `(.L_x_4) ;  /* 0xfffffffc00fc7947 */ /* 0x000fc0000383ffff */
[----:B------:R-:W-:-:S00]  /*0990*/  NOP ;  /* 0x0000000000007918 */ /* 0x000fc00000000000 */
        /* <DEDUP_REMOVED lines=14> */
.L_x_5:


//--------------------- .nv.shared.reserved.0     --------------------------
	.section	.nv.shared.reserved.0,"aw",@nobits
	.weak		__nv_reservedSMEM_offset_0_alias
	.size		__nv_reservedSMEM_offset_0_alias, 0, 64
	.other		__nv_reservedSMEM_offset_0_alias,@"STO_CUDA_RESERVED_SHARED STV_DEFAULT"
__nv_reservedSMEM_offset_0_alias:
	.zero		0
	.zero		64


//--------------------- .nv.constant0._Z10kernel_MMMiPfS_S_ --------------------------
	.section	.nv.constant0._Z10kernel_MMMiPfS_S_,"a",@progbits
	.sectionflags	@""
	.align	4
.nv.constant0._Z10kernel_MMMiPfS_S_:
	.zero		928


//--------------------- SYMBOLS --------------------------

	.type		.nv.reservedSmem.offset0,@object
	.size		.nv.reservedSmem.offset0,0x4
